	.headerflags	@"EF_CUDA_TEXMODE_UNIFIED EF_CUDA_64BIT_ADDRESS EF_CUDA_ACCELERATORS EF_CUDA_SM90 EF_CUDA_VIRTUAL_SM(EF_CUDA_SM90)"
	.elftype	@"ET_EXEC"


//--------------------- .nv.info                  --------------------------
	.section	.nv.info,"",@"SHT_CUDA_INFO"
	.align	4


	//----- nvinfo : EIATTR_REGCOUNT
	.align		4
        /*0000*/ 	.byte	0x04, 0x2f
        /*0002*/ 	.short	(.L_2 - .L_1)
	.align		4
.L_1:
        /*0004*/ 	.word	index@(triton_poi_fused_leaky_relu_19)
        /*0008*/ 	.word	0x00000016


	//----- nvinfo : EIATTR_MIN_STACK_SIZE
	.align		4
.L_2:
        /*000c*/ 	.byte	0x04, 0x12
        /*000e*/ 	.short	(.L_4 - .L_3)
	.align		4
.L_3:
        /*0010*/ 	.word	index@(triton_poi_fused_leaky_relu_19)
        /*0014*/ 	.word	0x00000000


	//----- nvinfo : EIATTR_FRAME_SIZE
	.align		4
.L_4:
        /*0018*/ 	.byte	0x04, 0x11
        /*001a*/ 	.short	(.L_6 - .L_5)
	.align		4
.L_5:
        /*001c*/ 	.word	index@(triton_poi_fused_leaky_relu_19)
        /*0020*/ 	.word	0x00000000


	//----- nvinfo : EIATTR_MIN_STACK_SIZE
	.align		4
.L_6:
        /*0024*/ 	.byte	0x04, 0x12
        /*0026*/ 	.short	(.L_8 - .L_7)
	.align		4
.L_7:
        /*0028*/ 	.word	index@(triton_poi_fused_leaky_relu_19)
        /*002c*/ 	.word	0x00000000
.L_8:


//--------------------- .nv.info.triton_poi_fused_leaky_relu_19 --------------------------
	.section	.nv.info.triton_poi_fused_leaky_relu_19,"",@"SHT_CUDA_INFO"
	.sectionflags	@""
	.align	4


	//----- nvinfo : EIATTR_CUDA_API_VERSION
	.align		4
        /*0000*/ 	.byte	0x04, 0x37
        /*0002*/ 	.short	(.L_10 - .L_9)
.L_9:
        /*0004*/ 	.word	0x0000007c


	//----- nvinfo : EIATTR_KPARAM_INFO
	.align		4
.L_10:
        /*0008*/ 	.byte	0x04, 0x17
        /*000a*/ 	.short	(.L_12 - .L_11)
.L_11:
        /*000c*/ 	.word	0x00000000
        /*0010*/ 	.short	0x0005
        /*0012*/ 	.short	0x0024
        /*0014*/ 	.byte	0x00, 0xf0, 0x11, 0x00


	//----- nvinfo : EIATTR_KPARAM_INFO
	.align		4
.L_12:
        /*0018*/ 	.byte	0x04, 0x17
        /*001a*/ 	.short	(.L_14 - .L_13)
.L_13:
        /*001c*/ 	.word	0x00000000
        /*0020*/ 	.short	0x0004
        /*0022*/ 	.short	0x0020
        /*0024*/ 	.byte	0x00, 0xf0, 0x11, 0x00


	//----- nvinfo : EIATTR_KPARAM_INFO
	.align		4
.L_14:
        /*0028*/ 	.byte	0x04, 0x17
        /*002a*/ 	.short	(.L_16 - .L_15)
.L_15:
        /*002c*/ 	.word	0x00000000
        /*0030*/ 	.short	0x0003
        /*0032*/ 	.short	0x0018
        /*0034*/ 	.byte	0x00, 0xf4, 0x21, 0x00


	//----- nvinfo : EIATTR_KPARAM_INFO
	.align		4
.L_16:
        /*0038*/ 	.byte	0x04, 0x17
        /*003a*/ 	.short	(.L_18 - .L_17)
.L_17:
        /*003c*/ 	.word	0x00000000
        /*0040*/ 	.short	0x0002
        /*0042*/ 	.short	0x0010
        /*0044*/ 	.byte	0x00, 0xf4, 0x21, 0x00


	//----- nvinfo : EIATTR_KPARAM_INFO
	.align		4
.L_18:
        /*0048*/ 	.byte	0x04, 0x17
        /*004a*/ 	.short	(.L_20 - .L_19)
.L_19:
        /*004c*/ 	.word	0x00000000
        /*0050*/ 	.short	0x0001
        /*0052*/ 	.short	0x0008
        /*0054*/ 	.byte	0x00, 0xf4, 0x21, 0x00


	//----- nvinfo : EIATTR_KPARAM_INFO
	.align		4
.L_20:
        /*0058*/ 	.byte	0x04, 0x17
        /*005a*/ 	.short	(.L_22 - .L_21)
.L_21:
        /*005c*/ 	.word	0x00000000
        /*0060*/ 	.short	0x0000
        /*0062*/ 	.short	0x0000
        /*0064*/ 	.byte	0x00, 0xf4, 0x21, 0x00


	//----- nvinfo : EIATTR_SPARSE_MMA_MASK
	.align		4
.L_22:
        /*0068*/ 	.byte	0x03, 0x50
        /*006a*/ 	.short	0x0000


	//----- nvinfo : EIATTR_MAXREG_COUNT
	.align		4
        /*006c*/ 	.byte	0x03, 0x1b
        /*006e*/ 	.short	0x00ff


	//----- nvinfo : EIATTR_EXIT_INSTR_OFFSETS
	.align		4
        /*0070*/ 	.byte	0x04, 0x1c
        /*0072*/ 	.short	(.L_24 - .L_23)


	//   ....[0]....
.L_23:
        /*0074*/ 	.word	0x00000460


	//   ....[1]....
        /*0078*/ 	.word	0x00000530


	//----- nvinfo : EIATTR_REQNTID
	.align		4
.L_24:
        /*007c*/ 	.byte	0x04, 0x10
        /*007e*/ 	.short	(.L_26 - .L_25)
.L_25:
        /*0080*/ 	.word	0x00000080
        /*0084*/ 	.word	0x00000001
        /*0088*/ 	.word	0x00000001


	//----- nvinfo : EIATTR_CBANK_PARAM_SIZE
	.align		4
.L_26:
        /*008c*/ 	.byte	0x03, 0x19
        /*008e*/ 	.short	0x0028


	//----- nvinfo : EIATTR_PARAM_CBANK
	.align		4
        /*0090*/ 	.byte	0x04, 0x0a
        /*0092*/ 	.short	(.L_28 - .L_27)
	.align		4
.L_27:
        /*0094*/ 	.word	index@(.nv.constant0.triton_poi_fused_leaky_relu_19)
        /*0098*/ 	.short	0x0210
        /*009a*/ 	.short	0x0028


	//----- nvinfo : EIATTR_SW_WAR
	.align		4
.L_28:
        /*009c*/ 	.byte	0x04, 0x36
        /*009e*/ 	.short	(.L_30 - .L_29)
.L_29:
        /*00a0*/ 	.word	0x00000008
.L_30:


//--------------------- .nv.callgraph             --------------------------
	.section	.nv.callgraph,"",@"SHT_CUDA_CALLGRAPH"
	.align	4
	.sectionentsize	8
	.align		4
        /*0000*/ 	.word	0x00000000
	.align		4
        /*0004*/ 	.word	0xffffffff
	.align		4
        /*0008*/ 	.word	0x00000000
	.align		4
        /*000c*/ 	.word	0xfffffffe
	.align		4
        /*0010*/ 	.word	0x00000000
	.align		4
        /*0014*/ 	.word	0xfffffffd
	.align		4
        /*0018*/ 	.word	0x00000000
	.align		4
        /*001c*/ 	.word	0xfffffffc


//--------------------- .nv.constant4             --------------------------
	.section	.nv.constant4,"a",@progbits
	.align	8
	.align		8
.nv.constant4:
        /*0000*/ 	.dword	_$_str


//--------------------- .text.triton_poi_fused_leaky_relu_19 --------------------------
	.section	.text.triton_poi_fused_leaky_relu_19,"ax",@progbits
	.sectionflags	@"SHF_BARRIERS=1"
	.align	128
        .global         triton_poi_fused_leaky_relu_19
        .type           triton_poi_fused_leaky_relu_19,@function
        .size           triton_poi_fused_leaky_relu_19,(.L_x_1 - triton_poi_fused_leaky_relu_19)
        .other          triton_poi_fused_leaky_relu_19,@"STO_CUDA_ENTRY STV_DEFAULT"
triton_poi_fused_leaky_relu_19:
.text.triton_poi_fused_leaky_relu_19:
[----:B------:R-:W0:Y:S02]  /*0000*/  LDC R1, c[0x0][0x28] ;  /* 0x00000a00ff017b82 */ /* 0x000e240000000800 */
[----:B------:R-:W1:Y:S01]  /*0010*/  S2R R4, SR_TID.X ;  /* 0x0000000000047919 */ /* 0x000e620000002100 */
[----:B------:R-:W2:Y:S01]  /*0020*/  S2UR UR4, SR_CTAID.X ;  /* 0x00000000000479c3 */ /* 0x000ea20000002500 */
[----:B------:R-:W-:Y:S01]  /*0030*/  ULDC.64 UR8, c[0x0][0x208] ;  /* 0x0000820000087ab9 */ /* 0x000fe20000000a00 */
[----:B------:R-:W3:Y:S06]  /*0040*/  S2R R0, SR_CTAID.Y ;  /* 0x0000000000007919 */ /* 0x000eec0000002600 */
[----:B------:R-:W4:Y:S08]  /*0050*/  LDC.64 R10, c[0x0][0x220] ;  /* 0x00008800ff0a7b82 */ /* 0x000f300000000a00 */
[----:B------:R-:W5:Y:S01]  /*0060*/  LDC.64 R8, c[0x0][0x210] ;  /* 0x00008400ff087b82 */ /* 0x000f620000000a00 */
[----:B--2---:R-:W-:-:S07]  /*0070*/  USHF.L.U32 UR4, UR4, 0x2, URZ ;  /* 0x0000000204047899 */ /* 0x004fce000800063f */
[----:B------:R-:W2:Y:S01]  /*0080*/  LDC.64 R6, c[0x0][0x218] ;  /* 0x00008600ff067b82 */ /* 0x000ea20000000a00 */
[----:B-1----:R-:W-:Y:S02]  /*0090*/  SHF.R.U32.HI R2, RZ, 0x1, R4 ;  /* 0x00000001ff027819 */ /* 0x002fe40000011604 */
[----:B------:R-:W-:Y:S01]  /*00a0*/  LOP3.LUT R5, R4, 0x1, RZ, 0xc0, !PT ;  /* 0x0000000104057812 */ /* 0x000fe200078ec0ff */
[----:B---3--:R-:W-:Y:S01]  /*00b0*/  IMAD.SHL.U32 R13, R0, 0x40, RZ ;  /* 0x00000040000d7824 */ /* 0x008fe200078e00ff */
[----:B------:R-:W-:Y:S02]  /*00c0*/  SHF.R.S32.HI R3, RZ, 0x19, R0 ;  /* 0x00000019ff037819 */ /* 0x000fe40000011400 */
[----:B------:R-:W-:Y:S02]  /*00d0*/  SGXT.U32 R0, R2, 0x6 ;  /* 0x000000060200781a */ /* 0x000fe40000000000 */
[----:B------:R-:W-:Y:S02]  /*00e0*/  SGXT R3, R3, 0x1 ;  /* 0x000000010303781a */ /* 0x000fe40000000200 */
[----:B------:R-:W-:-:S02]  /*00f0*/  LOP3.LUT R12, R13, R0, RZ, 0xfc, !PT ;  /* 0x000000000d0c7212 */ /* 0x000fc400078efcff */
[----:B------:R-:W-:Y:S02]  /*0100*/  LEA R15, R5, UR4, 0x1 ;  /* 0x00000004050f7c11 */ /* 0x000fe4000f8e08ff */
[----:B------:R-:W-:Y:S02]  /*0110*/  LEA.HI R3, R3, R12, RZ, 0x4 ;  /* 0x0000000c03037211 */ /* 0x000fe400078f20ff */
[----:B------:R-:W-:-:S03]  /*0120*/  ISETP.GE.AND P0, PT, R15, 0x100, PT ;  /* 0x000001000f00780c */ /* 0x000fc60003f06270 */
[----:B------:R-:W-:Y:S01]  /*0130*/  IMAD.SHL.U32 R3, R3, 0x10, RZ ;  /* 0x0000001003037824 */ /* 0x000fe200078e00ff */
[----:B------:R-:W-:-:S04]  /*0140*/  ISETP.LT.AND P0, PT, R12, 0x40, !P0 ;  /* 0x000000400c00780c */ /* 0x000fc80004701270 */
[----:B------:R-:W-:-:S05]  /*0150*/  LOP3.LUT R2, R3, 0xffffff00, RZ, 0xc0, !PT ;  /* 0xffffff0003027812 */ /* 0x000fca00078ec0ff */
[----:B------:R-:W-:Y:S01]  /*0160*/  IMAD.IADD R19, R15, 0x1, R2 ;  /* 0x000000010f137824 */ /* 0x000fe200078e0202 */
[----:B------:R-:W-:-:S03]  /*0170*/  CS2R R2, SRZ ;  /* 0x0000000000027805 */ /* 0x000fc6000001ff00 */
[----:B----4-:R-:W-:-:S05]  /*0180*/  IMAD.WIDE R16, R19, 0x4, R10 ;  /* 0x0000000413107825 */ /* 0x010fca00078e020a */
[----:B------:R-:W3:Y:S01]  /*0190*/  @P0 LDG.E.EL.64 R2, desc[UR8][R16.64] ;  /* 0x0000000810020981 */ /* 0x000ee2000c2e1b00 */
[----:B------:R-:W-:Y:S02]  /*01a0*/  IMAD R11, R12, 0x100, R15 ;  /* 0x000001000c0b7824 */ /* 0x000fe400078e020f */
[----:B--2---:R-:W-:Y:S01]  /*01b0*/  IMAD.WIDE R14, R19, 0x4, R6 ;  /* 0x00000004130e7825 */ /* 0x004fe200078e0206 */
[----:B------:R-:W-:-:S03]  /*01c0*/  CS2R R6, SRZ ;  /* 0x0000000000067805 */ /* 0x000fc6000001ff00 */
[----:B-----5:R-:W-:Y:S01]  /*01d0*/  IMAD.WIDE R10, R11, 0x4, R8 ;  /* 0x000000040b0a7825 */ /* 0x020fe200078e0208 */
[----:B------:R-:W-:-:S04]  /*01e0*/  CS2R R8, SRZ ;  /* 0x0000000000087805 */ /* 0x000fc8000001ff00 */
[----:B------:R-:W2:Y:S04]  /*01f0*/  @P0 LDG.E.EL.64 R6, desc[UR8][R10.64] ;  /* 0x000000080a060981 */ /* 0x000ea8000c2e1b00 */
[----:B------:R-:W2:Y:S01]  /*0200*/  @P0 LDG.E.EL.64 R8, desc[UR8][R14.64] ;  /* 0x000000080e080981 */ /* 0x000ea2000c2e1b00 */
[----:B------:R-:W-:Y:S01]  /*0210*/  IMAD.MOV.U32 R12, RZ, RZ, 0x3d800000 ;  /* 0x3d800000ff0c7424 */ /* 0x000fe200078e00ff */
[----:B------:R-:W1:Y:S01]  /*0220*/  S2UR UR6, SR_CgaCtaId ;  /* 0x00000000000679c3 */ /* 0x000e620000008800 */
[----:B------:R-:W-:Y:S02]  /*0230*/  UMOV UR5, 0x400 ;  /* 0x0000040000057882 */ /* 0x000fe40000000000 */
[----:B-1----:R-:W-:Y:S01]  /*0240*/  UPRMT UR5, UR6, 0x654, UR5 ;  /* 0x0000065406057896 */ /* 0x002fe20008000005 */
[-C--:B---3--:R-:W-:Y:S01]  /*0250*/  FFMA R2, R2, R12.reuse, 9.9999997473787516356e-06 ;  /* 0x3727c5ac02027423 */ /* 0x088fe2000000000c */
[----:B------:R-:W-:Y:S01]  /*0260*/  FFMA R3, R3, R12, 9.9999997473787516356e-06 ;  /* 0x3727c5ac03037423 */ /* 0x000fe2000000000c */
[----:B------:R-:W-:-:S04]  /*0270*/  IMAD.SHL.U32 R12, R4, 0x2, RZ ;  /* 0x00000002040c7824 */ /* 0x000fc800078e00ff */
[----:B------:R-:W1:Y:S01]  /*0280*/  MUFU.RSQ R2, R2 ;  /* 0x0000000200027308 */ /* 0x000e620000001400 */
[----:B------:R-:W-:-:S07]  /*0290*/  LOP3.LUT R13, R13, 0x3e, R12, 0xf8, !PT ;  /* 0x0000003e0d0d7812 */ /* 0x000fce00078ef80c */
[----:B------:R-:W3:Y:S01]  /*02a0*/  MUFU.RSQ R3, R3 ;  /* 0x0000000300037308 */ /* 0x000ee20000001400 */
[----:B--2---:R-:W-:Y:S01]  /*02b0*/  FADD R17, -R8, R6 ;  /* 0x0000000608117221 */ /* 0x004fe20000000100 */
[----:B------:R-:W-:Y:S01]  /*02c0*/  FADD R6, -R9, R7 ;  /* 0x0000000709067221 */ /* 0x000fe20000000100 */
[--C-:B------:R-:W-:Y:S02]  /*02d0*/  SHF.R.U32.HI R7, RZ, 0x5, R4.reuse ;  /* 0x00000005ff077819 */ /* 0x100fe40000011604 */
[----:B------:R-:W-:Y:S01]  /*02e0*/  SHF.R.U32.HI R8, RZ, 0x2, R4 ;  /* 0x00000002ff087819 */ /* 0x000fe20000011604 */
[----:B-1----:R-:W-:Y:S01]  /*02f0*/  FMUL R17, R2, R17 ;  /* 0x0000001102117220 */ /* 0x002fe20000400000 */
[----:B------:R-:W-:Y:S01]  /*0300*/  SGXT.U32 R2, R7, 0x2 ;  /* 0x000000020702781a */ /* 0x000fe20000000000 */
[----:B------:R-:W-:Y:S01]  /*0310*/  IMAD.SHL.U32 R4, R4, 0x8, RZ ;  /* 0x0000000804047824 */ /* 0x000fe200078e00ff */
[----:B------:R-:W-:Y:S02]  /*0320*/  LEA R7, R5, UR5, 0x4 ;  /* 0x0000000505077c11 */ /* 0x000fe4000f8e20ff */
[----:B------:R-:W-:-:S02]  /*0330*/  FSETP.GT.AND P1, PT, R17, RZ, PT ;  /* 0x000000ff1100720b */ /* 0x000fc40003f24000 */
[----:B------:R-:W-:Y:S01]  /*0340*/  LOP3.LUT R8, R8, 0x18, RZ, 0xc0, !PT ;  /* 0x0000001808087812 */ /* 0x000fe200078ec0ff */
[----:B---3--:R-:W-:Y:S01]  /*0350*/  FMUL R6, R3, R6 ;  /* 0x0000000603067220 */ /* 0x008fe20000400000 */
[----:B------:R-:W-:Y:S01]  /*0360*/  IMAD.SHL.U32 R3, R5, 0x80, RZ ;  /* 0x0000008005037824 */ /* 0x000fe200078e00ff */
[----:B------:R-:W-:-:S03]  /*0370*/  LOP3.LUT R5, R2, UR4, RZ, 0xfc, !PT ;  /* 0x0000000402057c12 */ /* 0x000fc6000f8efcff */
[----:B------:R-:W-:Y:S02]  /*0380*/  FSETP.GT.AND P2, PT, R6, RZ, PT ;  /* 0x000000ff0600720b */ /* 0x000fe40003f44000 */
[C---:B------:R-:W-:Y:S02]  /*0390*/  LOP3.LUT R0, R3.reuse, R0, RZ, 0xfc, !PT ;  /* 0x0000000003007212 */ /* 0x040fe400078efcff */
[----:B------:R-:W-:Y:S01]  /*03a0*/  LEA.HI R3, R3, UR5, RZ, 0x1d ;  /* 0x0000000503037c11 */ /* 0x000fe2000f8fe8ff */
[----:B------:R-:W-:Y:S01]  /*03b0*/  @!P1 FMUL R17, R17, 0.10000000149011611938 ;  /* 0x3dcccccd11119820 */ /* 0x000fe20000400000 */
[----:B------:R-:W-:Y:S01]  /*03c0*/  ISETP.GE.AND P0, PT, R5, 0x100, PT ;  /* 0x000001000500780c */ /* 0x000fe20003f06270 */
[----:B------:R-:W-:Y:S01]  /*03d0*/  IMAD R2, R0, 0x4, R7 ;  /* 0x0000000400027824 */ /* 0x000fe200078e0207 */
[----:B------:R-:W-:Y:S01]  /*03e0*/  LOP3.LUT R7, R4, 0x3f8, RZ, 0xc0, !PT ;  /* 0x000003f804077812 */ /* 0x000fe200078ec0ff */
[----:B------:R-:W-:Y:S01]  /*03f0*/  IMAD R3, R0, 0x4, R3 ;  /* 0x0000000400037824 */ /* 0x000fe200078e0203 */
[----:B------:R-:W-:-:S02]  /*0400*/  ISETP.LT.AND P0, PT, R13, 0x40, !P0 ;  /* 0x000000400d00780c */ /* 0x000fc40004701270 */
[----:B------:R1:W-:Y:S01]  /*0410*/  STS [R2], R17 ;  /* 0x0000001102007388 */ /* 0x0003e20000000800 */
[----:B------:R-:W-:Y:S01]  /*0420*/  @!P2 FMUL R6, R6, 0.10000000149011611938 ;  /* 0x3dcccccd0606a820 */ /* 0x000fe20000400000 */
[----:B------:R-:W-:-:S04]  /*0430*/  IADD3 R7, R7, UR5, R8 ;  /* 0x0000000507077c10 */ /* 0x000fc8000fffe008 */
[----:B------:R1:W-:Y:S01]  /*0440*/  STS [R3+0x108], R6 ;  /* 0x0001080603007388 */ /* 0x0003e20000000800 */
[----:B------:R-:W-:Y:S06]  /*0450*/  BAR.SYNC.DEFER_BLOCKING 0x0 ;  /* 0x0000000000007b1d */ /* 0x000fec0000010000 */
[----:B-1----:R-:W-:Y:S05]  /*0460*/  @!P0 EXIT ;  /* 0x000000000000894d */ /* 0x002fea0003800000 */
[----:B------:R-:W0:Y:S01]  /*0470*/  LDS.64 R6, [R7] ;  /* 0x0000000007067984 */ /* 0x000e220000000a00 */
[----:B------:R-:W-:Y:S01]  /*0480*/  SHF.R.S32.HI R0, RZ, 0x1f, R13 ;  /* 0x0000001fff007819 */ /* 0x000fe2000001140d */
[----:B------:R-:W1:Y:S03]  /*0490*/  LDC.64 R2, c[0x0][0x228] ;  /* 0x00008a00ff027b82 */ /* 0x000e660000000a00 */
[----:B------:R-:W-:-:S04]  /*04a0*/  LEA.HI R0, R0, R13, RZ, 0x4 ;  /* 0x0000000d00007211 */ /* 0x000fc800078f20ff */
[C---:B------:R-:W-:Y:S01]  /*04b0*/  LOP3.LUT R4, R0.reuse, 0xfffffff0, RZ, 0xc0, !PT ;  /* 0xfffffff000047812 */ /* 0x040fe200078ec0ff */
[----:B------:R-:W-:-:S04]  /*04c0*/  IMAD.SHL.U32 R0, R0, 0x100, RZ ;  /* 0x0000010000007824 */ /* 0x000fc800078e00ff */
[----:B------:R-:W-:-:S04]  /*04d0*/  IMAD.IADD R4, R13, 0x1, -R4 ;  /* 0x000000010d047824 */ /* 0x000fc800078e0a04 */
[----:B------:R-:W-:Y:S01]  /*04e0*/  IMAD R4, R5, 0x10, R4 ;  /* 0x0000001005047824 */ /* 0x000fe200078e0204 */
[----:B------:R-:W-:-:S05]  /*04f0*/  LOP3.LUT R5, R0, 0xfffff000, RZ, 0xc0, !PT ;  /* 0xfffff00000057812 */ /* 0x000fca00078ec0ff */
[----:B------:R-:W-:-:S04]  /*0500*/  IMAD.IADD R5, R4, 0x1, R5 ;  /* 0x0000000104057824 */ /* 0x000fc800078e0205 */
[----:B-1----:R-:W-:-:S05]  /*0510*/  IMAD.WIDE R2, R5, 0x4, R2 ;  /* 0x0000000405027825 */ /* 0x002fca00078e0202 */
[----:B0-----:R-:W-:Y:S01]  /*0520*/  STG.E.64 desc[UR8][R2.64], R6 ;  /* 0x0000000602007986 */ /* 0x001fe2000c101b08 */
[----:B------:R-:W-:Y:S05]  /*0530*/  EXIT ;  /* 0x000000000000794d */ /* 0x000fea0003800000 */
.L_x_0:
[----:B------:R-:W-:-:S00]  /*0540*/  BRA `(.L_x_0) ;  /* 0xfffffffc00fc7947 */ /* 0x000fc0000383ffff */
[----:B------:R-:W-:-:S00]  /*0550*/  NOP ;  /* 0x0000000000007918 */ /* 0x000fc00000000000 */
        /* <DEDUP_REMOVED lines=10> */
.L_x_1:


//--------------------- .nv.global.init           --------------------------
	.section	.nv.global.init,"aw",@progbits
.nv.global.init:
	.type		_$_str,@object
	.size		_$_str,(.L_0 - _$_str)
_$_str:
        /*0000*/ 	.byte	0x5f, 0x5f, 0x43, 0x55, 0x44, 0x41, 0x5f, 0x46, 0x54, 0x5a, 0x00
.L_0:


//--------------------- .nv.shared.triton_poi_fused_leaky_relu_19 --------------------------
	.section	.nv.shared.triton_poi_fused_leaky_relu_19,"aw",@nobits
	.sectionflags	@""
	.align	16
	.zero		1024


//--------------------- .nv.constant0.triton_poi_fused_leaky_relu_19 --------------------------
	.section	.nv.constant0.triton_poi_fused_leaky_relu_19,"a",@progbits
	.sectionflags	@""
	.align	4
.nv.constant0.triton_poi_fused_leaky_relu_19:
	.zero		568
